	.headerflags	@"EF_CUDA_TEXMODE_UNIFIED EF_CUDA_64BIT_ADDRESS EF_CUDA_ACCELERATORS EF_CUDA_SM90 EF_CUDA_VIRTUAL_SM(EF_CUDA_SM90)"
	.elftype	@"ET_EXEC"


//--------------------- .nv.info                  --------------------------
	.section	.nv.info,"",@"SHT_CUDA_INFO"
	.align	4


	//----- nvinfo : EIATTR_REGCOUNT
	.align		4
        /*0000*/ 	.byte	0x04, 0x2f
        /*0002*/ 	.short	(.L_1 - .L_0)
	.align		4
.L_0:
        /*0004*/ 	.word	index@(triton_poi_fused__unsafe_index_add_convolution_mul_sub_28)
        /*0008*/ 	.word	0x00000028


	//----- nvinfo : EIATTR_MIN_STACK_SIZE
	.align		4
.L_1:
        /*000c*/ 	.byte	0x04, 0x12
        /*000e*/ 	.short	(.L_3 - .L_2)
	.align		4
.L_2:
        /*0010*/ 	.word	index@(triton_poi_fused__unsafe_index_add_convolution_mul_sub_28)
        /*0014*/ 	.word	0x00000000


	//----- nvinfo : EIATTR_FRAME_SIZE
	.align		4
.L_3:
        /*0018*/ 	.byte	0x04, 0x11
        /*001a*/ 	.short	(.L_5 - .L_4)
	.align		4
.L_4:
        /*001c*/ 	.word	index@(triton_poi_fused__unsafe_index_add_convolution_mul_sub_28)
        /*0020*/ 	.word	0x00000000


	//----- nvinfo : EIATTR_MIN_STACK_SIZE
	.align		4
.L_5:
        /*0024*/ 	.byte	0x04, 0x12
        /*0026*/ 	.short	(.L_7 - .L_6)
	.align		4
.L_6:
        /*0028*/ 	.word	index@(triton_poi_fused__unsafe_index_add_convolution_mul_sub_28)
        /*002c*/ 	.word	0x00000000
.L_7:


//--------------------- .nv.info.triton_poi_fused__unsafe_index_add_convolution_mul_sub_28 --------------------------
	.section	.nv.info.triton_poi_fused__unsafe_index_add_convolution_mul_sub_28,"",@"SHT_CUDA_INFO"
	.sectionflags	@""
	.align	4


	//----- nvinfo : EIATTR_CUDA_API_VERSION
	.align		4
        /*0000*/ 	.byte	0x04, 0x37
        /*0002*/ 	.short	(.L_9 - .L_8)
.L_8:
        /*0004*/ 	.word	0x0000007c


	//----- nvinfo : EIATTR_KPARAM_INFO
	.align		4
.L_9:
        /*0008*/ 	.byte	0x04, 0x17
        /*000a*/ 	.short	(.L_11 - .L_10)
.L_10:
        /*000c*/ 	.word	0x00000000
        /*0010*/ 	.short	0x000a
        /*0012*/ 	.short	0x004c
        /*0014*/ 	.byte	0x00, 0xf0, 0x11, 0x00


	//----- nvinfo : EIATTR_KPARAM_INFO
	.align		4
.L_11:
        /*0018*/ 	.byte	0x04, 0x17
        /*001a*/ 	.short	(.L_13 - .L_12)
.L_12:
        /*001c*/ 	.word	0x00000000
        /*0020*/ 	.short	0x0009
        /*0022*/ 	.short	0x0048
        /*0024*/ 	.byte	0x00, 0xf0, 0x11, 0x00


	//----- nvinfo : EIATTR_KPARAM_INFO
	.align		4
.L_13:
        /*0028*/ 	.byte	0x04, 0x17
        /*002a*/ 	.short	(.L_15 - .L_14)
.L_14:
        /*002c*/ 	.word	0x00000000
        /*0030*/ 	.short	0x0008
        /*0032*/ 	.short	0x0040
        /*0034*/ 	.byte	0x00, 0xf4, 0x21, 0x00


	//----- nvinfo : EIATTR_KPARAM_INFO
	.align		4
.L_15:
        /*0038*/ 	.byte	0x04, 0x17
        /*003a*/ 	.short	(.L_17 - .L_16)
.L_16:
        /*003c*/ 	.word	0x00000000
        /*0040*/ 	.short	0x0007
        /*0042*/ 	.short	0x0038
        /*0044*/ 	.byte	0x00, 0xf4, 0x21, 0x00


	//----- nvinfo : EIATTR_KPARAM_INFO
	.align		4
.L_17:
        /*0048*/ 	.byte	0x04, 0x17
        /*004a*/ 	.short	(.L_19 - .L_18)
.L_18:
        /*004c*/ 	.word	0x00000000
        /*0050*/ 	.short	0x0006
        /*0052*/ 	.short	0x0030
        /*0054*/ 	.byte	0x00, 0xf4, 0x21, 0x00


	//----- nvinfo : EIATTR_KPARAM_INFO
	.align		4
.L_19:
        /*0058*/ 	.byte	0x04, 0x17
        /*005a*/ 	.short	(.L_21 - .L_20)
.L_20:
        /*005c*/ 	.word	0x00000000
        /*0060*/ 	.short	0x0005
        /*0062*/ 	.short	0x0028
        /*0064*/ 	.byte	0x00, 0xf4, 0x21, 0x00


	//----- nvinfo : EIATTR_KPARAM_INFO
	.align		4
.L_21:
        /*0068*/ 	.byte	0x04, 0x17
        /*006a*/ 	.short	(.L_23 - .L_22)
.L_22:
        /*006c*/ 	.word	0x00000000
        /*0070*/ 	.short	0x0004
        /*0072*/ 	.short	0x0020
        /*0074*/ 	.byte	0x00, 0xf4, 0x21, 0x00


	//----- nvinfo : EIATTR_KPARAM_INFO
	.align		4
.L_23:
        /*0078*/ 	.byte	0x04, 0x17
        /*007a*/ 	.short	(.L_25 - .L_24)
.L_24:
        /*007c*/ 	.word	0x00000000
        /*0080*/ 	.short	0x0003
        /*0082*/ 	.short	0x0018
        /*0084*/ 	.byte	0x00, 0xf4, 0x21, 0x00


	//----- nvinfo : EIATTR_KPARAM_INFO
	.align		4
.L_25:
        /*0088*/ 	.byte	0x04, 0x17
        /*008a*/ 	.short	(.L_27 - .L_26)
.L_26:
        /*008c*/ 	.word	0x00000000
        /*0090*/ 	.short	0x0002
        /*0092*/ 	.short	0x0010
        /*0094*/ 	.byte	0x00, 0xf4, 0x21, 0x00


	//----- nvinfo : EIATTR_KPARAM_INFO
	.align		4
.L_27:
        /*0098*/ 	.byte	0x04, 0x17
        /*009a*/ 	.short	(.L_29 - .L_28)
.L_28:
        /*009c*/ 	.word	0x00000000
        /*00a0*/ 	.short	0x0001
        /*00a2*/ 	.short	0x0008
        /*00a4*/ 	.byte	0x00, 0xf4, 0x21, 0x00


	//----- nvinfo : EIATTR_KPARAM_INFO
	.align		4
.L_29:
        /*00a8*/ 	.byte	0x04, 0x17
        /*00aa*/ 	.short	(.L_31 - .L_30)
.L_30:
        /*00ac*/ 	.word	0x00000000
        /*00b0*/ 	.short	0x0000
        /*00b2*/ 	.short	0x0000
        /*00b4*/ 	.byte	0x00, 0xf4, 0x21, 0x00


	//----- nvinfo : EIATTR_SPARSE_MMA_MASK
	.align		4
.L_31:
        /*00b8*/ 	.byte	0x03, 0x50
        /*00ba*/ 	.short	0x0000


	//----- nvinfo : EIATTR_MAXREG_COUNT
	.align		4
        /*00bc*/ 	.byte	0x03, 0x1b
        /*00be*/ 	.short	0x00ff


	//----- nvinfo : EIATTR_EXIT_INSTR_OFFSETS
	.align		4
        /*00c0*/ 	.byte	0x04, 0x1c
        /*00c2*/ 	.short	(.L_33 - .L_32)


	//   ....[0]....
.L_32:
        /*00c4*/ 	.word	0x00000fc0


	//   ....[1]....
        /*00c8*/ 	.word	0x00000fe0


	//----- nvinfo : EIATTR_REQNTID
	.align		4
.L_33:
        /*00cc*/ 	.byte	0x04, 0x10
        /*00ce*/ 	.short	(.L_35 - .L_34)
.L_34:
        /*00d0*/ 	.word	0x00000080
        /*00d4*/ 	.word	0x00000001
        /*00d8*/ 	.word	0x00000001


	//----- nvinfo : EIATTR_CBANK_PARAM_SIZE
	.align		4
.L_35:
        /*00dc*/ 	.byte	0x03, 0x19
        /*00de*/ 	.short	0x0050


	//----- nvinfo : EIATTR_PARAM_CBANK
	.align		4
        /*00e0*/ 	.byte	0x04, 0x0a
        /*00e2*/ 	.short	(.L_37 - .L_36)
	.align		4
.L_36:
        /*00e4*/ 	.word	index@(.nv.constant0.triton_poi_fused__unsafe_index_add_convolution_mul_sub_28)
        /*00e8*/ 	.short	0x0210
        /*00ea*/ 	.short	0x0050


	//----- nvinfo : EIATTR_SW_WAR
	.align		4
.L_37:
        /*00ec*/ 	.byte	0x04, 0x36
        /*00ee*/ 	.short	(.L_39 - .L_38)
.L_38:
        /*00f0*/ 	.word	0x00000008
.L_39:


//--------------------- .nv.callgraph             --------------------------
	.section	.nv.callgraph,"",@"SHT_CUDA_CALLGRAPH"
	.align	4
	.sectionentsize	8
	.align		4
        /*0000*/ 	.word	0x00000000
	.align		4
        /*0004*/ 	.word	0xffffffff
	.align		4
        /*0008*/ 	.word	0x00000000
	.align		4
        /*000c*/ 	.word	0xfffffffe
	.align		4
        /*0010*/ 	.word	0x00000000
	.align		4
        /*0014*/ 	.word	0xfffffffd
	.align		4
        /*0018*/ 	.word	0x00000000
	.align		4
        /*001c*/ 	.word	0xfffffffc


//--------------------- .text.triton_poi_fused__unsafe_index_add_convolution_mul_sub_28 --------------------------
	.section	.text.triton_poi_fused__unsafe_index_add_convolution_mul_sub_28,"ax",@progbits
	.sectionflags	@"SHF_BARRIERS=1"
	.align	128
        .global         triton_poi_fused__unsafe_index_add_convolution_mul_sub_28
        .type           triton_poi_fused__unsafe_index_add_convolution_mul_sub_28,@function
        .size           triton_poi_fused__unsafe_index_add_convolution_mul_sub_28,(.L_x_1 - triton_poi_fused__unsafe_index_add_convolution_mul_sub_28)
        .other          triton_poi_fused__unsafe_index_add_convolution_mul_sub_28,@"STO_CUDA_ENTRY STV_DEFAULT"
triton_poi_fused__unsafe_index_add_convolution_mul_sub_28:
.text.triton_poi_fused__unsafe_index_add_convolution_mul_sub_28:
[----:B------:R-:W0:Y:S01]  /*0000*/  LDC R1, c[0x0][0x28] ;  /* 0x00000a00ff017b82 */ /* 0x000e220000000800 */
[----:B------:R-:W1:Y:S07]  /*0010*/  S2R R2, SR_TID.X ;  /* 0x0000000000027919 */ /* 0x000e6e0000002100 */
[----:B------:R-:W2:Y:S01]  /*0020*/  LDC.64 R36, c[0x0][0x220] ;  /* 0x00008800ff247b82 */ /* 0x000ea20000000a00 */
[----:B------:R-:W-:Y:S01]  /*0030*/  CS2R R10, SRZ ;  /* 0x00000000000a7805 */ /* 0x000fe2000001ff00 */
[----:B------:R-:W-:Y:S01]  /*0040*/  ULDC.64 UR4, c[0x0][0x208] ;  /* 0x0000820000047ab9 */ /* 0x000fe20000000a00 */
[----:B------:R-:W3:Y:S05]  /*0050*/  S2R R12, SR_CTAID.X ;  /* 0x00000000000c7919 */ /* 0x000eea0000002500 */
[----:B------:R-:W4:Y:S08]  /*0060*/  LDC.64 R16, c[0x0][0x230] ;  /* 0x00008c00ff107b82 */ /* 0x000f300000000a00 */
[----:B------:R-:W5:Y:S01]  /*0070*/  LDC.64 R30, c[0x0][0x218] ;  /* 0x00008600ff1e7b82 */ /* 0x000f620000000a00 */
[----:B------:R-:W-:-:S07]  /*0080*/  CS2R R8, SRZ ;  /* 0x0000000000087805 */ /* 0x000fce000001ff00 */
[----:B------:R-:W4:Y:S01]  /*0090*/  LDC.64 R20, c[0x0][0x240] ;  /* 0x00009000ff147b82 */ /* 0x000f220000000a00 */
[----:B------:R-:W-:-:S07]  /*00a0*/  CS2R R34, SRZ ;  /* 0x0000000000227805 */ /* 0x000fce000001ff00 */
[----:B------:R-:W5:Y:S01]  /*00b0*/  LDC.64 R6, c[0x0][0x238] ;  /* 0x00008e00ff067b82 */ /* 0x000f620000000a00 */
[----:B-1----:R-:W-:Y:S02]  /*00c0*/  SHF.R.U32.HI R0, RZ, 0x3, R2 ;  /* 0x00000003ff007819 */ /* 0x002fe40000011602 */
[----:B------:R-:W-:Y:S01]  /*00d0*/  CS2R R28, SRZ ;  /* 0x00000000001c7805 */ /* 0x000fe2000001ff00 */
[----:B---3--:R-:W-:Y:S01]  /*00e0*/  IMAD.SHL.U32 R25, R12, 0x20, RZ ;  /* 0x000000200c197824 */ /* 0x008fe200078e00ff */
[----:B------:R-:W-:Y:S01]  /*00f0*/  HFMA2.MMA R32, -RZ, RZ, 0, 0 ;  /* 0x00000000ff207435 */ /* 0x000fe200000001ff */
[----:B------:R-:W-:Y:S01]  /*0100*/  SGXT.U32 R0, R0, 0x4 ;  /* 0x000000040000781a */ /* 0x000fe20000000000 */
[----:B------:R-:W-:-:S03]  /*0110*/  ULDC.64 UR6, c[0x0][0x228] ;  /* 0x00008a0000067ab9 */ /* 0x000fc60000000a00 */
[----:B------:R-:W-:-:S04]  /*0120*/  LOP3.LUT R25, R25, R0, RZ, 0xfc, !PT ;  /* 0x0000000019197212 */ /* 0x000fc800078efcff */
[----:B------:R-:W-:Y:S02]  /*0130*/  SHF.R.S32.HI R0, RZ, 0x1f, R25 ;  /* 0x0000001fff007819 */ /* 0x000fe40000011419 */
[----:B------:R-:W-:Y:S02]  /*0140*/  ISETP.GE.AND P1, PT, R25, 0x40, PT ;  /* 0x000000401900780c */ /* 0x000fe40003f26270 */
[----:B------:R-:W-:-:S04]  /*0150*/  LEA.HI R0, R0, R25, RZ, 0x3 ;  /* 0x0000001900007211 */ /* 0x000fc800078f18ff */
[----:B------:R-:W-:-:S05]  /*0160*/  LOP3.LUT R4, R0, 0xfffffff8, RZ, 0xc0, !PT ;  /* 0xfffffff800047812 */ /* 0x000fca00078ec0ff */
[----:B------:R-:W-:-:S04]  /*0170*/  IMAD.IADD R33, R25, 0x1, -R4 ;  /* 0x0000000119217824 */ /* 0x000fc800078e0a04 */
[----:B--2---:R-:W-:-:S05]  /*0180*/  IMAD.WIDE R36, R33, 0x8, R36 ;  /* 0x0000000821247825 */ /* 0x004fca00078e0224 */
[----:B------:R-:W2:Y:S01]  /*0190*/  @!P1 LDG.E.EL.64 R10, desc[UR4][R36.64] ;  /* 0x00000004240a9981 */ /* 0x000ea2000c2e1b00 */
[----:B------:R-:W-:Y:S02]  /*01a0*/  SHF.R.S32.HI R27, RZ, 0x3, R0 ;  /* 0x00000003ff1b7819 */ /* 0x000fe40000011400 */
[----:B------:R-:W-:Y:S01]  /*01b0*/  CS2R R4, SRZ ;  /* 0x0000000000047805 */ /* 0x000fe2000001ff00 */
[----:B----4-:R-:W-:-:S04]  /*01c0*/  IMAD.WIDE R16, R33, 0x8, R16 ;  /* 0x0000000821107825 */ /* 0x010fc800078e0210 */
[C---:B-----5:R-:W-:Y:S01]  /*01d0*/  IMAD.WIDE R14, R27.reuse, 0x8, R30 ;  /* 0x000000081b0e7825 */ /* 0x060fe200078e021e */
[----:B------:R-:W3:Y:S04]  /*01e0*/  @!P1 LDG.E.EL.64 R4, desc[UR4][R16.64] ;  /* 0x0000000410049981 */ /* 0x000ee8000c2e1b00 */
[----:B------:R1:W4:Y:S01]  /*01f0*/  @!P1 LDG.E.EL.64 R8, desc[UR4][R14.64] ;  /* 0x000000040e089981 */ /* 0x000322000c2e1b00 */
[----:B0-----:R-:W-:Y:S01]  /*0200*/  IMAD.WIDE R18, R27, 0x8, R20 ;  /* 0x000000081b127825 */ /* 0x001fe200078e0214 */
[----:B------:R-:W0:Y:S04]  /*0210*/  S2R R0, SR_CTAID.Y ;  /* 0x0000000000007919 */ /* 0x000e280000002600 */
[----:B------:R5:W4:Y:S01]  /*0220*/  @!P1 LDG.E.EL.64 R34, desc[UR4][R18.64] ;  /* 0x0000000412229981 */ /* 0x000b22000c2e1b00 */
[----:B------:R-:W-:-:S04]  /*0230*/  LOP3.LUT R3, R25, 0x10, RZ, 0xfc, !PT ;  /* 0x0000001019037812 */ /* 0x000fc800078efcff */
[----:B------:R-:W-:Y:S02]  /*0240*/  ISETP.GE.AND P0, PT, R3, 0x40, PT ;  /* 0x000000400300780c */ /* 0x000fe40003f06270 */
[----:B------:R-:W-:Y:S02]  /*0250*/  SHF.R.S32.HI R22, RZ, 0x1a, R12 ;  /* 0x0000001aff167819 */ /* 0x000fe4000001140c */
[----:B------:R-:W-:Y:S02]  /*0260*/  CS2R R12, SRZ ;  /* 0x00000000000c7805 */ /* 0x000fe4000001ff00 */
[----:B-1----:R-:W-:Y:S02]  /*0270*/  CS2R R14, SRZ ;  /* 0x00000000000e7805 */ /* 0x002fe4000001ff00 */
[----:B------:R-:W-:Y:S02]  /*0280*/  SGXT R22, R22, 0x1 ;  /* 0x000000011616781a */ /* 0x000fe40000000200 */
[----:B------:R-:W-:-:S02]  /*0290*/  SHF.L.U32 R2, R2, 0x2, RZ ;  /* 0x0000000202027819 */ /* 0x000fc400000006ff */
[----:B------:R-:W-:Y:S01]  /*02a0*/  LEA.HI R22, R22, R3, RZ, 0x3 ;  /* 0x0000000316167211 */ /* 0x000fe200078f18ff */
[----:B------:R-:W4:Y:S01]  /*02b0*/  @!P0 LDG.E.EL.64 R12, desc[UR4][R36.64] ;  /* 0x00000004240c8981 */ /* 0x000f22000c2e1b00 */
[----:B------:R-:W-:Y:S02]  /*02c0*/  LOP3.LUT R2, R2, 0x1c, RZ, 0xc0, !PT ;  /* 0x0000001c02027812 */ /* 0x000fe400078ec0ff */
[----:B-----5:R-:W-:Y:S01]  /*02d0*/  SHF.R.S32.HI R19, RZ, 0x3, R22 ;  /* 0x00000003ff137819 */ /* 0x020fe20000011416 */
[----:B------:R1:W5:Y:S01]  /*02e0*/  @!P0 LDG.E.EL.64 R14, desc[UR4][R16.64] ;  /* 0x00000004100e8981 */ /* 0x000362000c2e1b00 */
[----:B------:R-:W-:-:S03]  /*02f0*/  CS2R R22, SRZ ;  /* 0x0000000000167805 */ /* 0x000fc6000001ff00 */
[----:B------:R-:W-:-:S04]  /*0300*/  IMAD.WIDE R30, R19, 0x8, R30 ;  /* 0x00000008131e7825 */ /* 0x000fc800078e021e */
[----:B0-----:R-:W-:Y:S01]  /*0310*/  IMAD R24, R0, 0x20, R2 ;  /* 0x0000002000187824 */ /* 0x001fe200078e0202 */
[----:B-1----:R-:W0:Y:S01]  /*0320*/  LDC.64 R16, c[0x0][0x248] ;  /* 0x00009200ff107b82 */ /* 0x002e220000000a00 */
[----:B------:R-:W-:Y:S01]  /*0330*/  SHF.R.S32.HI R0, RZ, 0x1a, R0 ;  /* 0x0000001aff007819 */ /* 0x000fe20000011400 */
[----:B------:R-:W-:Y:S01]  /*0340*/  IMAD.WIDE R36, R19, 0x8, R20 ;  /* 0x0000000813247825 */ /* 0x000fe200078e0214 */
[----:B------:R-:W5:Y:S02]  /*0350*/  @!P0 LDG.E.EL.64 R28, desc[UR4][R30.64] ;  /* 0x000000041e1c8981 */ /* 0x000f64000c2e1b00 */
[----:B------:R-:W-:Y:S02]  /*0360*/  SGXT R21, R0, 0x1 ;  /* 0x000000010015781a */ /* 0x000fe40000000200 */
[----:B------:R-:W5:Y:S02]  /*0370*/  @!P0 LDG.E.EL.64 R22, desc[UR4][R36.64] ;  /* 0x0000000424168981 */ /* 0x000f64000c2e1b00 */
[----:B------:R-:W-:Y:S01]  /*0380*/  LEA.HI R26, R21, R24, RZ, 0x8 ;  /* 0x00000018151a7211 */ /* 0x000fe200078f40ff */
[----:B------:R-:W-:-:S03]  /*0390*/  IMAD.WIDE R20, R33, 0x4, R6 ;  /* 0x0000000421147825 */ /* 0x000fc600078e0206 */
[----:B------:R-:W-:Y:S01]  /*03a0*/  LOP3.LUT R7, R26, 0xffffff00, RZ, 0xc0, !PT ;  /* 0xffffff001a077812 */ /* 0x000fe200078ec0ff */
[----:B------:R-:W-:Y:S01]  /*03b0*/  IMAD.MOV.U32 R0, RZ, RZ, RZ ;  /* 0x000000ffff007224 */ /* 0x000fe200078e00ff */
[----:B------:R-:W5:Y:S02]  /*03c0*/  @!P1 LDG.E.EL R32, desc[UR4][R20.64] ;  /* 0x0000000414209981 */ /* 0x000f64000c2e1900 */
[----:B------:R-:W-:-:S03]  /*03d0*/  IADD3 R24, R24, -R7, RZ ;  /* 0x8000000718187210 */ /* 0x000fc60007ffe0ff */
[----:B------:R-:W5:Y:S01]  /*03e0*/  @!P0 LDG.E.EL R0, desc[UR4][R20.64] ;  /* 0x0000000414008981 */ /* 0x000f62000c2e1900 */
[----:B0-----:R-:W-:-:S04]  /*03f0*/  IMAD.WIDE R6, R27, 0x4, R16 ;  /* 0x000000041b067825 */ /* 0x001fc800078e0210 */
[----:B------:R-:W-:Y:S01]  /*0400*/  IMAD.WIDE R16, R19, 0x4, R16 ;  /* 0x0000000413107825 */ /* 0x000fe200078e0210 */
[----:B------:R-:W-:-:S03]  /*0410*/  SHF.R.S32.HI R26, RZ, 0x8, R26 ;  /* 0x00000008ff1a7819 */ /* 0x000fc6000001141a */
[----:B------:R-:W-:Y:S01]  /*0420*/  IMAD.MOV.U32 R2, RZ, RZ, RZ ;  /* 0x000000ffff027224 */ /* 0x000fe200078e00ff */
[----:B------:R-:W-:-:S05]  /*0430*/  MOV R27, RZ ;  /* 0x000000ff001b7202 */ /* 0x000fca0000000f00 */
[----:B------:R0:W5:Y:S04]  /*0440*/  @!P0 LDG.E.EL R2, desc[UR4][R16.64] ;  /* 0x0000000410028981 */ /* 0x000168000c2e1900 */
[----:B------:R1:W5:Y:S01]  /*0450*/  @!P1 LDG.E.EL R27, desc[UR4][R6.64] ;  /* 0x00000004061b9981 */ /* 0x000362000c2e1900 */
[----:B0-----:R-:W-:Y:S02]  /*0460*/  SHF.L.U32 R16, R26, 0xc, RZ ;  /* 0x0000000c1a107819 */ /* 0x001fe400000006ff */
[----:B-1----:R-:W-:Y:S02]  /*0470*/  CS2R R6, SRZ ;  /* 0x0000000000067805 */ /* 0x002fe4000001ff00 */
[----:B--2---:R-:W-:-:S04]  /*0480*/  SHF.R.U32.HI R33, RZ, 0x1d, R11 ;  /* 0x0000001dff217819 */ /* 0x004fc8000001160b */
[----:B------:R-:W-:-:S04]  /*0490*/  LOP3.LUT R33, R33, 0x4, RZ, 0xc0, !PT ;  /* 0x0000000421217812 */ /* 0x000fc800078ec0ff */
[----:B------:R-:W-:-:S05]  /*04a0*/  IADD3 R10, P2, R10, R33, RZ ;  /* 0x000000210a0a7210 */ /* 0x000fca0007f5e0ff */
[----:B------:R-:W-:Y:S01]  /*04b0*/  IMAD.X R19, RZ, RZ, R11, P2 ;  /* 0x000000ffff137224 */ /* 0x000fe200010e060b */
[----:B---3--:R-:W-:Y:S02]  /*04c0*/  SHF.R.U32.HI R11, RZ, 0x1d, R5 ;  /* 0x0000001dff0b7819 */ /* 0x008fe40000011605 */
[----:B----4-:R-:W-:Y:S02]  /*04d0*/  SHF.R.U32.HI R31, RZ, 0x1d, R9 ;  /* 0x0000001dff1f7819 */ /* 0x010fe40000011609 */
[----:B------:R-:W-:Y:S02]  /*04e0*/  LOP3.LUT R11, R11, 0x4, RZ, 0xc0, !PT ;  /* 0x000000040b0b7812 */ /* 0x000fe400078ec0ff */
[----:B------:R-:W-:Y:S02]  /*04f0*/  LOP3.LUT R31, R31, 0x4, RZ, 0xc0, !PT ;  /* 0x000000041f1f7812 */ /* 0x000fe400078ec0ff */
[----:B------:R-:W-:Y:S02]  /*0500*/  LEA R30, P3, R10, UR6, 0xa ;  /* 0x000000060a1e7c11 */ /* 0x000fe4000f8650ff */
[----:B------:R-:W-:-:S02]  /*0510*/  IADD3 R4, P4, R4, R11, RZ ;  /* 0x0000000b04047210 */ /* 0x000fc40007f9e0ff */
[----:B------:R-:W-:Y:S02]  /*0520*/  IADD3 R8, P2, R8, R31, RZ ;  /* 0x0000001f08087210 */ /* 0x000fe40007f5e0ff */
[----:B------:R-:W-:Y:S01]  /*0530*/  LEA.HI.X R31, R10, UR7, R19, 0xa, P3 ;  /* 0x000000070a1f7c11 */ /* 0x000fe200098f5413 */
[----:B------:R-:W-:Y:S01]  /*0540*/  IMAD.X R5, RZ, RZ, R5, P4 ;  /* 0x000000ffff057224 */ /* 0x000fe200020e0605 */
[----:B------:R-:W-:Y:S02]  /*0550*/  IADD3.X R11, RZ, R9, RZ, P2, !PT ;  /* 0x00000009ff0b7210 */ /* 0x000fe400017fe4ff */
[----:B------:R-:W-:Y:S01]  /*0560*/  LEA R20, P2, R4, UR6, 0xa ;  /* 0x0000000604147c11 */ /* 0x000fe2000f8450ff */
[----:B------:R-:W-:Y:S01]  /*0570*/  IMAD.WIDE R30, R24, 0x4, R30 ;  /* 0x00000004181e7825 */ /* 0x000fe200078e021e */
[----:B------:R-:W-:Y:S02]  /*0580*/  SHF.L.U32 R19, R8, 0xc, RZ ;  /* 0x0000000c08137819 */ /* 0x000fe400000006ff */
[----:B------:R-:W-:-:S02]  /*0590*/  LEA.HI.X R21, R4, UR7, R5, 0xa, P2 ;  /* 0x0000000704157c11 */ /* 0x000fc400090f5405 */
[----:B------:R-:W-:Y:S02]  /*05a0*/  SHF.L.U64.HI R11, R8, 0xc, R11 ;  /* 0x0000000c080b7819 */ /* 0x000fe4000001020b */
[----:B------:R-:W-:Y:S01]  /*05b0*/  IADD3 R8, P2, R30, R19, RZ ;  /* 0x000000131e087210 */ /* 0x000fe20007f5e0ff */
[----:B------:R-:W-:Y:S01]  /*05c0*/  IMAD.WIDE R20, R24, 0x4, R20 ;  /* 0x0000000418147825 */ /* 0x000fe200078e0214 */
[----:B------:R-:W-:-:S03]  /*05d0*/  CS2R R4, SRZ ;  /* 0x0000000000047805 */ /* 0x000fc6000001ff00 */
[----:B------:R-:W-:Y:S01]  /*05e0*/  IMAD.X R9, R31, 0x1, R11, P2 ;  /* 0x000000011f097824 */ /* 0x000fe200010e060b */
[----:B------:R-:W-:Y:S01]  /*05f0*/  IADD3 R18, P2, R20, R19, RZ ;  /* 0x0000001314127210 */ /* 0x000fe20007f5e0ff */
[----:B------:R-:W-:-:S04]  /*0600*/  IMAD.WIDE R8, R16, 0x4, R8 ;  /* 0x0000000410087825 */ /* 0x000fc800078e0208 */
[----:B------:R-:W-:Y:S01]  /*0610*/  IMAD.X R19, R21, 0x1, R11, P2 ;  /* 0x0000000115137824 */ /* 0x000fe200010e060b */
[----:B------:R0:W2:Y:S01]  /*0620*/  @!P1 LDG.E.128 R4, desc[UR4][R8.64] ;  /* 0x0000000408049981 */ /* 0x0000a2000c1e1d00 */
[----:B------:R-:W-:Y:S01]  /*0630*/  CS2R R10, SRZ ;  /* 0x00000000000a7805 */ /* 0x000fe2000001ff00 */
[----:B------:R-:W-:Y:S01]  /*0640*/  IMAD.WIDE R18, R16, 0x4, R18 ;  /* 0x0000000410127825 */ /* 0x000fe200078e0212 */
[----:B0-----:R-:W-:-:S06]  /*0650*/  CS2R R8, SRZ ;  /* 0x0000000000087805 */ /* 0x001fcc000001ff00 */
[----:B------:R0:W2:Y:S01]  /*0660*/  @!P1 LDG.E.128 R8, desc[UR4][R18.64] ;  /* 0x0000000412089981 */ /* 0x0000a2000c1e1d00 */
[----:B------:R-:W-:-:S04]  /*0670*/  SHF.R.U32.HI R17, RZ, 0x1d, R35 ;  /* 0x0000001dff117819 */ /* 0x000fc80000011623 */
[----:B------:R-:W-:-:S04]  /*0680*/  LOP3.LUT R17, R17, 0x4, RZ, 0xc0, !PT ;  /* 0x0000000411117812 */ /* 0x000fc800078ec0ff */
[----:B------:R-:W-:-:S04]  /*0690*/  IADD3 R17, P2, R34, R17, RZ ;  /* 0x0000001122117210 */ /* 0x000fc80007f5e0ff */
[----:B------:R-:W-:Y:S01]  /*06a0*/  IADD3.X R34, RZ, R35, RZ, P2, !PT ;  /* 0x00000023ff227210 */ /* 0x000fe200017fe4ff */
[----:B------:R-:W-:-:S03]  /*06b0*/  IMAD.SHL.U32 R33, R17, 0x1000, RZ ;  /* 0x0000100011217824 */ /* 0x000fc600078e00ff */
[----:B------:R-:W-:Y:S02]  /*06c0*/  SHF.L.U64.HI R17, R17, 0xc, R34 ;  /* 0x0000000c11117819 */ /* 0x000fe40000010222 */
[----:B0-----:R-:W-:Y:S02]  /*06d0*/  IADD3 R18, P2, R30, R33, RZ ;  /* 0x000000211e127210 */ /* 0x001fe40007f5e0ff */
[----:B------:R-:W-:Y:S02]  /*06e0*/  IADD3 R20, P3, R20, R33, RZ ;  /* 0x0000002114147210 */ /* 0x000fe40007f7e0ff */
[----:B------:R-:W-:Y:S02]  /*06f0*/  IADD3.X R19, R31, R17, RZ, P2, !PT ;  /* 0x000000111f137210 */ /* 0x000fe400017fe4ff */
[----:B------:R-:W-:Y:S01]  /*0700*/  SHF.R.U32.HI R31, RZ, 0x1d, R13 ;  /* 0x0000001dff1f7819 */ /* 0x000fe2000001160d */
[----:B------:R-:W-:Y:S01]  /*0710*/  IMAD.X R21, R21, 0x1, R17, P3 ;  /* 0x0000000115157824 */ /* 0x000fe200018e0611 */
[----:B-----5:R-:W-:-:S02]  /*0720*/  SHF.R.U32.HI R17, RZ, 0x1d, R15 ;  /* 0x0000001dff117819 */ /* 0x020fc4000001160f */
[----:B------:R-:W-:Y:S02]  /*0730*/  LOP3.LUT R31, R31, 0x4, RZ, 0xc0, !PT ;  /* 0x000000041f1f7812 */ /* 0x000fe400078ec0ff */
[----:B------:R-:W-:Y:S02]  /*0740*/  LOP3.LUT R17, R17, 0x4, RZ, 0xc0, !PT ;  /* 0x0000000411117812 */ /* 0x000fe400078ec0ff */
[----:B------:R-:W-:Y:S02]  /*0750*/  IADD3 R12, P2, R12, R31, RZ ;  /* 0x0000001f0c0c7210 */ /* 0x000fe40007f5e0ff */
[----:B------:R-:W-:Y:S02]  /*0760*/  IADD3 R30, P3, R14, R17, RZ ;  /* 0x000000110e1e7210 */ /* 0x000fe40007f7e0ff */
[----:B------:R-:W-:Y:S02]  /*0770*/  IADD3.X R17, RZ, R13, RZ, P2, !PT ;  /* 0x0000000dff117210 */ /* 0x000fe400017fe4ff */
[----:B------:R-:W-:-:S02]  /*0780*/  LEA R14, P2, R12, UR6, 0xa ;  /* 0x000000060c0e7c11 */ /* 0x000fc4000f8450ff */
[----:B------:R-:W-:Y:S02]  /*0790*/  SHF.R.U32.HI R33, RZ, 0x1d, R29 ;  /* 0x0000001dff217819 */ /* 0x000fe4000001161d */
[----:B------:R-:W-:Y:S01]  /*07a0*/  SHF.R.U32.HI R31, RZ, 0x1d, R23 ;  /* 0x0000001dff1f7819 */ /* 0x000fe20000011617 */
[----:B------:R-:W-:Y:S01]  /*07b0*/  IMAD.X R13, RZ, RZ, R15, P3 ;  /* 0x000000ffff0d7224 */ /* 0x000fe200018e060f */
[----:B------:R-:W-:Y:S02]  /*07c0*/  LEA.HI.X R15, R12, UR7, R17, 0xa, P2 ;  /* 0x000000070c0f7c11 */ /* 0x000fe400090f5411 */
[----:B------:R-:W-:Y:S02]  /*07d0*/  LOP3.LUT R33, R33, 0x4, RZ, 0xc0, !PT ;  /* 0x0000000421217812 */ /* 0x000fe400078ec0ff */
[----:B------:R-:W-:Y:S02]  /*07e0*/  LOP3.LUT R31, R31, 0x4, RZ, 0xc0, !PT ;  /* 0x000000041f1f7812 */ /* 0x000fe400078ec0ff */
[----:B------:R-:W-:-:S02]  /*07f0*/  LEA R12, P3, R30, UR6, 0xa ;  /* 0x000000061e0c7c11 */ /* 0x000fc4000f8650ff */
[----:B------:R-:W-:Y:S02]  /*0800*/  IADD3 R17, P2, R28, R33, RZ ;  /* 0x000000211c117210 */ /* 0x000fe40007f5e0ff */
[----:B------:R-:W-:Y:S02]  /*0810*/  IADD3 R22, P4, R22, R31, RZ ;  /* 0x0000001f16167210 */ /* 0x000fe40007f9e0ff */
[----:B------:R-:W-:Y:S01]  /*0820*/  LEA.HI.X R13, R30, UR7, R13, 0xa, P3 ;  /* 0x000000071e0d7c11 */ /* 0x000fe200098f540d */
[----:B------:R-:W-:Y:S01]  /*0830*/  IMAD.WIDE R14, R24, 0x4, R14 ;  /* 0x00000004180e7825 */ /* 0x000fe200078e020e */
[----:B------:R-:W-:-:S03]  /*0840*/  IADD3.X R28, RZ, R29, RZ, P2, !PT ;  /* 0x0000001dff1c7210 */ /* 0x000fc600017fe4ff */
[----:B------:R-:W-:Y:S02]  /*0850*/  IMAD.X R23, RZ, RZ, R23, P4 ;  /* 0x000000ffff177224 */ /* 0x000fe400020e0617 */
[----:B------:R-:W-:Y:S02]  /*0860*/  IMAD.SHL.U32 R29, R22, 0x1000, RZ ;  /* 0x00001000161d7824 */ /* 0x000fe400078e00ff */
[----:B------:R-:W-:Y:S01]  /*0870*/  IMAD.WIDE R12, R24, 0x4, R12 ;  /* 0x00000004180c7825 */ /* 0x000fe200078e020c */
[C---:B------:R-:W-:Y:S02]  /*0880*/  SHF.L.U32 R37, R17.reuse, 0xc, RZ ;  /* 0x0000000c11257819 */ /* 0x040fe400000006ff */
[----:B------:R-:W-:Y:S02]  /*0890*/  SHF.L.U64.HI R17, R17, 0xc, R28 ;  /* 0x0000000c11117819 */ /* 0x000fe4000001021c */
[----:B------:R-:W-:Y:S02]  /*08a0*/  SHF.L.U64.HI R23, R22, 0xc, R23 ;  /* 0x0000000c16177819 */ /* 0x000fe40000010217 */
[----:B------:R-:W-:-:S02]  /*08b0*/  IADD3 R30, P4, R14, R29, RZ ;  /* 0x0000001d0e1e7210 */ /* 0x000fc40007f9e0ff */
[----:B------:R-:W-:Y:S02]  /*08c0*/  IADD3 R28, P5, R12, R29, RZ ;  /* 0x0000001d0c1c7210 */ /* 0x000fe40007fbe0ff */
[----:B------:R-:W-:Y:S02]  /*08d0*/  IADD3 R34, P2, R14, R37, RZ ;  /* 0x000000250e227210 */ /* 0x000fe40007f5e0ff */
[----:B------:R-:W-:Y:S01]  /*08e0*/  IADD3 R36, P3, R12, R37, RZ ;  /* 0x000000250c247210 */ /* 0x000fe20007f7e0ff */
[--C-:B------:R-:W-:Y:S01]  /*08f0*/  IMAD.X R31, R15, 0x1, R23.reuse, P4 ;  /* 0x000000010f1f7824 */ /* 0x100fe200020e0617 */
[----:B------:R-:W-:Y:S01]  /*0900*/  IADD3.X R35, R15, R17, RZ, P2, !PT ;  /* 0x000000110f237210 */ /* 0x000fe200017fe4ff */
[----:B------:R-:W-:Y:S01]  /*0910*/  IMAD.X R29, R13, 0x1, R23, P5 ;  /* 0x000000010d1d7824 */ /* 0x000fe200028e0617 */
[----:B------:R-:W-:Y:S02]  /*0920*/  IADD3.X R37, R13, R17, RZ, P3, !PT ;  /* 0x000000110d257210 */ /* 0x000fe40001ffe4ff */
[----:B------:R-:W-:-:S02]  /*0930*/  CS2R R12, SRZ ;  /* 0x00000000000c7805 */ /* 0x000fc4000001ff00 */
[----:B------:R-:W-:Y:S01]  /*0940*/  CS2R R14, SRZ ;  /* 0x00000000000e7805 */ /* 0x000fe2000001ff00 */
[----:B------:R-:W-:-:S04]  /*0950*/  IMAD.WIDE R18, R16, 0x4, R18 ;  /* 0x0000000410127825 */ /* 0x000fc800078e0212 */
[C---:B------:R-:W-:Y:S01]  /*0960*/  IMAD.WIDE R20, R16.reuse, 0x4, R20 ;  /* 0x0000000410147825 */ /* 0x040fe200078e0214 */
[----:B------:R0:W3:Y:S03]  /*0970*/  @!P1 LDG.E.128 R12, desc[UR4][R18.64] ;  /* 0x00000004120c9981 */ /* 0x0000e6000c1e1d00 */
[----:B------:R-:W-:-:S04]  /*0980*/  IMAD.WIDE R34, R16, 0x4, R34 ;  /* 0x0000000410227825 */ /* 0x000fc800078e0222 */
[----:B------:R-:W-:Y:S01]  /*0990*/  IMAD.WIDE R36, R16, 0x4, R36 ;  /* 0x0000000410247825 */ /* 0x000fe200078e0224 */
[----:B0-----:R-:W-:-:S03]  /*09a0*/  CS2R R18, SRZ ;  /* 0x0000000000127805 */ /* 0x001fc6000001ff00 */
[----:B------:R-:W-:-:S04]  /*09b0*/  IMAD.WIDE R30, R16, 0x4, R30 ;  /* 0x00000004101e7825 */ /* 0x000fc800078e021e */
[----:B------:R-:W-:Y:S01]  /*09c0*/  IMAD.WIDE R28, R16, 0x4, R28 ;  /* 0x00000004101c7825 */ /* 0x000fe200078e021c */
[----:B------:R-:W-:-:S06]  /*09d0*/  CS2R R16, SRZ ;  /* 0x0000000000107805 */ /* 0x000fcc000001ff00 */
[----:B------:R0:W3:Y:S02]  /*09e0*/  @!P1 LDG.E.128 R16, desc[UR4][R20.64] ;  /* 0x0000000414109981 */ /* 0x0000e4000c1e1d00 */
[----:B0-----:R-:W-:Y:S01]  /*09f0*/  CS2R R20, SRZ ;  /* 0x0000000000147805 */ /* 0x001fe2000001ff00 */
[----:B--2---:R-:W-:Y:S01]  /*0a00*/  FADD R23, R8, -R4 ;  /* 0x8000000408177221 */ /* 0x004fe20000000000 */
[----:B------:R-:W-:-:S03]  /*0a10*/  FADD R22, R9, -R5 ;  /* 0x8000000509167221 */ /* 0x000fc60000000000 */
[-C--:B------:R-:W-:Y:S01]  /*0a20*/  FFMA R8, R23, R32.reuse, R4 ;  /* 0x0000002017087223 */ /* 0x080fe20000000004 */
[----:B------:R-:W-:Y:S01]  /*0a30*/  FFMA R9, R22, R32, R5 ;  /* 0x0000002016097223 */ /* 0x000fe20000000005 */
[----:B------:R-:W-:Y:S01]  /*0a40*/  CS2R R22, SRZ ;  /* 0x0000000000167805 */ /* 0x000fe2000001ff00 */
[----:B------:R-:W-:Y:S01]  /*0a50*/  FADD R33, R10, -R6 ;  /* 0x800000060a217221 */ /* 0x000fe20000000000 */
[----:B------:R-:W-:-:S03]  /*0a60*/  FADD R4, R11, -R7 ;  /* 0x800000070b047221 */ /* 0x000fc60000000000 */
[-C--:B------:R-:W-:Y:S01]  /*0a70*/  FFMA R33, R33, R32.reuse, R6 ;  /* 0x0000002021217223 */ /* 0x080fe20000000006 */
[----:B------:R0:W2:Y:S02]  /*0a80*/  @!P0 LDG.E.128 R20, desc[UR4][R34.64] ;  /* 0x0000000422148981 */ /* 0x0000a4000c1e1d00 */
[----:B0-----:R-:W-:Y:S01]  /*0a90*/  FFMA R34, R4, R32, R7 ;  /* 0x0000002004227223 */ /* 0x001fe20000000007 */
[----:B------:R-:W-:Y:S02]  /*0aa0*/  CS2R R4, SRZ ;  /* 0x0000000000047805 */ /* 0x000fe4000001ff00 */
[----:B------:R-:W-:-:S06]  /*0ab0*/  CS2R R6, SRZ ;  /* 0x0000000000067805 */ /* 0x000fcc000001ff00 */
[----:B------:R0:W2:Y:S02]  /*0ac0*/  @!P0 LDG.E.128 R4, desc[UR4][R36.64] ;  /* 0x0000000424048981 */ /* 0x0000a4000c1e1d00 */
[----:B0-----:R-:W0:Y:S01]  /*0ad0*/  LDC.64 R36, c[0x0][0x210] ;  /* 0x00008400ff247b82 */ /* 0x001e220000000a00 */
[----:B------:R-:W-:-:S05]  /*0ae0*/  LEA R26, R26, R24, 0xe ;  /* 0x000000181a1a7211 */ /* 0x000fca00078e70ff */
[----:B------:R-:W-:Y:S02]  /*0af0*/  IMAD R25, R25, 0x100, R26 ;  /* 0x0000010019197824 */ /* 0x000fe400078e021a */
[----:B---3--:R-:W-:Y:S01]  /*0b00*/  FADD R11, R16, -R12 ;  /* 0x8000000c100b7221 */ /* 0x008fe20000000000 */
[----:B------:R-:W-:-:S03]  /*0b10*/  FADD R10, R17, -R13 ;  /* 0x8000000d110a7221 */ /* 0x000fc60000000000 */
[-C--:B------:R-:W-:Y:S01]  /*0b20*/  FFMA R11, R11, R32.reuse, R12 ;  /* 0x000000200b0b7223 */ /* 0x080fe2000000000c */
[----:B------:R-:W-:-:S03]  /*0b30*/  FFMA R10, R10, R32, R13 ;  /* 0x000000200a0a7223 */ /* 0x000fc6000000000d */
[----:B------:R-:W-:Y:S01]  /*0b40*/  FADD R11, -R8, R11 ;  /* 0x0000000b080b7221 */ /* 0x000fe20000000100 */
[----:B------:R-:W-:Y:S01]  /*0b50*/  FADD R10, -R9, R10 ;  /* 0x0000000a090a7221 */ /* 0x000fe20000000100 */
[----:B------:R-:W-:Y:S02]  /*0b60*/  FADD R12, R19, -R15 ;  /* 0x8000000f130c7221 */ /* 0x000fe40000000000 */
[-C--:B------:R-:W-:Y:S01]  /*0b70*/  FFMA R19, R11, R27.reuse, R8 ;  /* 0x0000001b0b137223 */ /* 0x080fe20000000008 */
[----:B------:R-:W-:Y:S01]  /*0b80*/  FFMA R16, R10, R27, R9 ;  /* 0x0000001b0a107223 */ /* 0x000fe20000000009 */
[----:B------:R-:W-:Y:S02]  /*0b90*/  CS2R R8, SRZ ;  /* 0x0000000000087805 */ /* 0x000fe4000001ff00 */
[----:B------:R-:W-:Y:S01]  /*0ba0*/  CS2R R10, SRZ ;  /* 0x00000000000a7805 */ /* 0x000fe2000001ff00 */
[----:B------:R-:W-:-:S05]  /*0bb0*/  FADD R13, R18, -R14 ;  /* 0x8000000e120d7221 */ /* 0x000fca0000000000 */
[----:B------:R1:W3:Y:S01]  /*0bc0*/  @!P0 LDG.E.128 R8, desc[UR4][R30.64] ;  /* 0x000000041e088981 */ /* 0x0002e2000c1e1d00 */
[-C--:B------:R-:W-:Y:S01]  /*0bd0*/  FFMA R14, R13, R32.reuse, R14 ;  /* 0x000000200d0e7223 */ /* 0x080fe2000000000e */
[----:B------:R-:W-:Y:S01]  /*0be0*/  FFMA R15, R12, R32, R15 ;  /* 0x000000200c0f7223 */ /* 0x000fe2000000000f */
[----:B-1----:R-:W1:Y:S02]  /*0bf0*/  LDC.64 R30, c[0x0][0x250] ;  /* 0x00009400ff1e7b82 */ /* 0x002e640000000a00 */
[----:B------:R-:W-:Y:S01]  /*0c00*/  FADD R14, -R33, R14 ;  /* 0x0000000e210e7221 */ /* 0x000fe20000000100 */
[----:B------:R-:W-:Y:S01]  /*0c10*/  FADD R15, -R34, R15 ;  /* 0x0000000f220f7221 */ /* 0x000fe20000000100 */
[----:B------:R-:W-:Y:S02]  /*0c20*/  CS2R R12, SRZ ;  /* 0x00000000000c7805 */ /* 0x000fe4000001ff00 */
[-C--:B------:R-:W-:Y:S01]  /*0c30*/  FFMA R17, R14, R27.reuse, R33 ;  /* 0x0000001b0e117223 */ /* 0x080fe20000000021 */
[----:B------:R-:W-:Y:S01]  /*0c40*/  FFMA R18, R15, R27, R34 ;  /* 0x0000001b0f127223 */ /* 0x000fe20000000022 */
[----:B------:R-:W-:-:S02]  /*0c50*/  CS2R R14, SRZ ;  /* 0x00000000000e7805 */ /* 0x000fc4000001ff00 */
[----:B------:R-:W-:-:S04]  /*0c60*/  LEA R27, R3, R26, 0x8 ;  /* 0x0000001a031b7211 */ /* 0x000fc800078e40ff */
[----:B------:R0:W3:Y:S02]  /*0c70*/  @!P0 LDG.E.128 R12, desc[UR4][R28.64] ;  /* 0x000000041c0c8981 */ /* 0x0000e4000c1e1d00 */
[----:B0-----:R-:W-:-:S04]  /*0c80*/  IMAD.WIDE R28, R25, 0x4, R36 ;  /* 0x00000004191c7825 */ /* 0x001fc800078e0224 */
[----:B-1----:R-:W-:-:S04]  /*0c90*/  IMAD.WIDE R24, R24, 0x4, R30 ;  /* 0x0000000418187825 */ /* 0x002fc800078e021e */
[----:B------:R-:W-:Y:S02]  /*0ca0*/  IMAD.WIDE R36, R27, 0x4, R36 ;  /* 0x000000041b247825 */ /* 0x000fe400078e0224 */
[----:B------:R-:W4:Y:S02]  /*0cb0*/  LDG.E.EL.128 R24, desc[UR4][R24.64] ;  /* 0x0000000418187981 */ /* 0x000f24000c2e1d00 */
[----:B--2---:R-:W-:Y:S01]  /*0cc0*/  FADD R3, R4, -R20 ;  /* 0x8000001404037221 */ /* 0x004fe20000000000 */
[----:B------:R-:W-:Y:S01]  /*0cd0*/  FADD R32, R5, -R21 ;  /* 0x8000001505207221 */ /* 0x000fe20000000000 */
[----:B------:R-:W-:Y:S01]  /*0ce0*/  FADD R33, R6, -R22 ;  /* 0x8000001606217221 */ /* 0x000fe20000000000 */
[----:B------:R-:W-:Y:S01]  /*0cf0*/  FADD R34, R7, -R23 ;  /* 0x8000001707227221 */ /* 0x000fe20000000000 */
[----:B------:R-:W-:Y:S02]  /*0d00*/  CS2R R4, SRZ ;  /* 0x0000000000047805 */ /* 0x000fe4000001ff00 */
[----:B------:R-:W-:Y:S01]  /*0d10*/  CS2R R6, SRZ ;  /* 0x0000000000067805 */ /* 0x000fe2000001ff00 */
[-C--:B------:R-:W-:Y:S01]  /*0d20*/  FFMA R3, R3, R0.reuse, R20 ;  /* 0x0000000003037223 */ /* 0x080fe20000000014 */
[-C--:B------:R-:W-:Y:S01]  /*0d30*/  FFMA R32, R32, R0.reuse, R21 ;  /* 0x0000000020207223 */ /* 0x080fe20000000015 */
[-C--:B------:R-:W-:Y:S01]  /*0d40*/  FFMA R33, R33, R0.reuse, R22 ;  /* 0x0000000021217223 */ /* 0x080fe20000000016 */
[----:B------:R-:W-:-:S02]  /*0d50*/  FFMA R34, R34, R0, R23 ;  /* 0x0000000022227223 */ /* 0x000fc40000000017 */
[----:B------:R-:W4:Y:S01]  /*0d60*/  @!P1 LDG.E.EL.128 R4, desc[UR4][R28.64] ;  /* 0x000000041c049981 */ /* 0x000f22000c2e1d00 */
[----:B------:R-:W-:Y:S02]  /*0d70*/  CS2R R20, SRZ ;  /* 0x0000000000147805 */ /* 0x000fe4000001ff00 */
[----:B------:R-:W-:-:S06]  /*0d80*/  CS2R R22, SRZ ;  /* 0x0000000000167805 */ /* 0x000fcc000001ff00 */
[----:B------:R-:W2:Y:S01]  /*0d90*/  @!P0 LDG.E.EL.128 R20, desc[UR4][R36.64] ;  /* 0x0000000424148981 */ /* 0x000ea2000c2e1d00 */
[----:B---3--:R-:W-:Y:S01]  /*0da0*/  FADD R31, R12, -R8 ;  /* 0x800000080c1f7221 */ /* 0x008fe20000000000 */
[----:B------:R-:W-:Y:S01]  /*0db0*/  FADD R12, R13, -R9 ;  /* 0x800000090d0c7221 */ /* 0x000fe20000000000 */
[----:B------:R-:W-:-:S03]  /*0dc0*/  FADD R13, R14, -R10 ;  /* 0x8000000a0e0d7221 */ /* 0x000fc60000000000 */
[-C--:B------:R-:W-:Y:S01]  /*0dd0*/  FFMA R9, R12, R0.reuse, R9 ;  /* 0x000000000c097223 */ /* 0x080fe20000000009 */
[--C-:B------:R-:W-:Y:S01]  /*0de0*/  FADD R12, R15, -R11.reuse ;  /* 0x8000000b0f0c7221 */ /* 0x100fe20000000000 */
[-C--:B------:R-:W-:Y:S01]  /*0df0*/  FFMA R8, R31, R0.reuse, R8 ;  /* 0x000000001f087223 */ /* 0x080fe20000000008 */
[-C--:B------:R-:W-:Y:S02]  /*0e00*/  FFMA R10, R13, R0.reuse, R10 ;  /* 0x000000000d0a7223 */ /* 0x080fe4000000000a */
[----:B------:R-:W-:Y:S01]  /*0e10*/  FFMA R11, R12, R0, R11 ;  /* 0x000000000c0b7223 */ /* 0x000fe2000000000b */
[----:B------:R-:W-:Y:S01]  /*0e20*/  FADD R8, -R3, R8 ;  /* 0x0000000803087221 */ /* 0x000fe20000000100 */
[----:B------:R-:W-:Y:S01]  /*0e30*/  FADD R9, -R32, R9 ;  /* 0x0000000920097221 */ /* 0x000fe20000000100 */
[----:B------:R-:W-:Y:S01]  /*0e40*/  FADD R10, -R33, R10 ;  /* 0x0000000a210a7221 */ /* 0x000fe20000000100 */
[----:B------:R-:W-:Y:S01]  /*0e50*/  FADD R11, -R34, R11 ;  /* 0x0000000b220b7221 */ /* 0x000fe20000000100 */
[-C--:B------:R-:W-:Y:S01]  /*0e60*/  FFMA R3, R8, R2.reuse, R3 ;  /* 0x0000000208037223 */ /* 0x080fe20000000003 */
[-C--:B------:R-:W-:Y:S01]  /*0e70*/  FFMA R32, R9, R2.reuse, R32 ;  /* 0x0000000209207223 */ /* 0x080fe20000000020 */
[-C--:B------:R-:W-:Y:S01]  /*0e80*/  FFMA R33, R10, R2.reuse, R33 ;  /* 0x000000020a217223 */ /* 0x080fe20000000021 */
[----:B------:R-:W-:Y:S01]  /*0e90*/  FFMA R2, R11, R2, R34 ;  /* 0x000000020b027223 */ /* 0x000fe20000000022 */
[----:B----4-:R-:W-:Y:S01]  /*0ea0*/  FADD R4, R24, R4 ;  /* 0x0000000418047221 */ /* 0x010fe20000000000 */
[----:B------:R-:W-:Y:S01]  /*0eb0*/  FADD R5, R25, R5 ;  /* 0x0000000519057221 */ /* 0x000fe20000000000 */
[----:B------:R-:W-:Y:S01]  /*0ec0*/  FADD R6, R26, R6 ;  /* 0x000000061a067221 */ /* 0x000fe20000000000 */
[----:B------:R-:W-:Y:S01]  /*0ed0*/  FADD R7, R27, R7 ;  /* 0x000000071b077221 */ /* 0x000fe20000000000 */
[----:B------:R-:W-:Y:S01]  /*0ee0*/  FADD R4, R19, R4 ;  /* 0x0000000413047221 */ /* 0x000fe20000000000 */
[----:B------:R-:W-:Y:S01]  /*0ef0*/  FADD R5, R16, R5 ;  /* 0x0000000510057221 */ /* 0x000fe20000000000 */
[----:B------:R-:W-:Y:S01]  /*0f00*/  FADD R6, R17, R6 ;  /* 0x0000000611067221 */ /* 0x000fe20000000000 */
[----:B------:R-:W-:Y:S01]  /*0f10*/  FADD R7, R18, R7 ;  /* 0x0000000712077221 */ /* 0x000fe20000000000 */
[----:B------:R-:W-:Y:S01]  /*0f20*/  BAR.SYNC.DEFER_BLOCKING 0x0 ;  /* 0x0000000000007b1d */ /* 0x000fe20000010000 */
[----:B--2---:R-:W-:Y:S01]  /*0f30*/  FADD R20, R24, R20 ;  /* 0x0000001418147221 */ /* 0x004fe20000000000 */
[----:B------:R-:W-:Y:S01]  /*0f40*/  FADD R21, R25, R21 ;  /* 0x0000001519157221 */ /* 0x000fe20000000000 */
[----:B------:R-:W-:Y:S01]  /*0f50*/  FADD R22, R26, R22 ;  /* 0x000000161a167221 */ /* 0x000fe20000000000 */
[----:B------:R-:W-:Y:S01]  /*0f60*/  FADD R23, R27, R23 ;  /* 0x000000171b177221 */ /* 0x000fe20000000000 */
[----:B------:R-:W-:Y:S01]  /*0f70*/  FADD R20, R3, R20 ;  /* 0x0000001403147221 */ /* 0x000fe20000000000 */
[----:B------:R-:W-:Y:S01]  /*0f80*/  FADD R21, R32, R21 ;  /* 0x0000001520157221 */ /* 0x000fe20000000000 */
[----:B------:R-:W-:Y:S01]  /*0f90*/  FADD R22, R33, R22 ;  /* 0x0000001621167221 */ /* 0x000fe20000000000 */
[----:B------:R-:W-:Y:S01]  /*0fa0*/  FADD R23, R2, R23 ;  /* 0x0000001702177221 */ /* 0x000fe20000000000 */
[----:B------:R0:W-:Y:S02]  /*0fb0*/  @!P1 STG.E.128 desc[UR4][R28.64], R4 ;  /* 0x000000041c009986 */ /* 0x0001e4000c101d04 */
[----:B0-----:R-:W-:Y:S05]  /*0fc0*/  @P0 EXIT ;  /* 0x000000000000094d */ /* 0x001fea0003800000 */
[----:B------:R-:W-:Y:S01]  /*0fd0*/  STG.E.128 desc[UR4][R36.64], R20 ;  /* 0x0000001424007986 */ /* 0x000fe2000c101d04 */
[----:B------:R-:W-:Y:S05]  /*0fe0*/  EXIT ;  /* 0x000000000000794d */ /* 0x000fea0003800000 */
.L_x_0:
[----:B------:R-:W-:-:S00]  /*0ff0*/  BRA `(.L_x_0) ;  /* 0xfffffffc00fc7947 */ /* 0x000fc0000383ffff */
[----:B------:R-:W-:-:S00]  /*1000*/  NOP ;  /* 0x0000000000007918 */ /* 0x000fc00000000000 */
[----:B------:R-:W-:-:S00]  /*1010*/  NOP ;  /* 0x0000000000007918 */ /* 0x000fc00000000000 */
[----:B------:R-:W-:-:S00]  /*1020*/  NOP ;  /* 0x0000000000007918 */ /* 0x000fc00000000000 */
[----:B------:R-:W-:-:S00]  /*1030*/  NOP ;  /* 0x0000000000007918 */ /* 0x000fc00000000000 */
[----:B------:R-:W-:-:S00]  /*1040*/  NOP ;  /* 0x0000000000007918 */ /* 0x000fc00000000000 */
[----:B------:R-:W-:-:S00]  /*1050*/  NOP ;  /* 0x0000000000007918 */ /* 0x000fc00000000000 */
[----:B------:R-:W-:-:S00]  /*1060*/  NOP ;  /* 0x0000000000007918 */ /* 0x000fc00000000000 */
[----:B------:R-:W-:-:S00]  /*1070*/  NOP ;  /* 0x0000000000007918 */ /* 0x000fc00000000000 */
.L_x_1:


//--------------------- .nv.constant0.triton_poi_fused__unsafe_index_add_convolution_mul_sub_28 --------------------------
	.section	.nv.constant0.triton_poi_fused__unsafe_index_add_convolution_mul_sub_28,"a",@progbits
	.sectionflags	@""
	.align	4
.nv.constant0.triton_poi_fused__unsafe_index_add_convolution_mul_sub_28:
	.zero		608
